//
// Generated by NVIDIA NVVM Compiler
//
// Compiler Build ID: CL-36424714
// Cuda compilation tools, release 13.0, V13.0.88
// Based on NVVM 20.0.0
//

.version 9.0
.target sm_100
.address_size 64

	// .globl	_Z5helloPi
.extern .func  (.param .b32 func_retval0) vprintf
(
	.param .b64 vprintf_param_0,
	.param .b64 vprintf_param_1
)
;
.global .align 1 .b8 $str[17] = {37, 50, 117, 32, 37, 50, 117, 32, 37, 50, 117, 32, 37, 50, 117, 10};

.visible .entry _Z5helloPi(
	.param .u64 .ptr .align 1 _Z5helloPi_param_0
)
{
	.local .align 16 .b8 	__local_depot0[16];
	.reg .b64 	%SP;
	.reg .b64 	%SPL;
	.reg .b32 	%r<9>;
	.reg .b64 	%rd<9>;

	mov.u64 	%SPL, __local_depot0;
	cvta.local.u64 	%SP, %SPL;
	ld.param.u64 	%rd1, [_Z5helloPi_param_0];
	cvta.to.global.u64 	%rd2, %rd1;
	add.u64 	%rd3, %SP, 0;
	add.u64 	%rd4, %SPL, 0;
	mov.u32 	%r1, %ctaid.x;
	mov.u32 	%r2, %ntid.x;
	mov.u32 	%r3, %tid.x;
	mad.lo.s32 	%r4, %r1, %r2, %r3;
	mov.u32 	%r5, %tid.y;
	mov.u32 	%r6, %ctaid.y;
	st.local.v4.u32 	[%rd4], {%r3, %r5, %r1, %r6};
	mov.u64 	%rd5, $str;
	cvta.global.u64 	%rd6, %rd5;
	{ // callseq 0, 0
	.param .b64 param0;
	st.param.b64 	[param0], %rd6;
	.param .b64 param1;
	st.param.b64 	[param1], %rd3;
	.param .b32 retval0;
	call.uni (retval0), 
	vprintf, 
	(
	param0, 
	param1
	);
	ld.param.b32 	%r7, [retval0];
	} // callseq 0
	mul.wide.u32 	%rd7, %r4, 4;
	add.s64 	%rd8, %rd2, %rd7;
	st.global.u32 	[%rd8], %r3;
	ret;

}


// ===== COMPILED SASS (sm_100) =====

	.target	sm_100

	.elftype	@"ET_EXEC"


//--------------------- .note.nv.tkinfo           --------------------------
	.section	.note.nv.tkinfo,"",@"SHT_NOTE"
	.sectionflags	@"SHF_NOTE_NV_TKINFO"
	.tkinfo
        /*0018*/ 	.word	0x00000002
        /*0030*/ 	.string	""
        /*0030*/ 	.string	"ptxas"
        /*0030*/ 	.string	"Cuda compilation tools, release 13.0, V13.0.88"
        /*0030*/ 	.string	"Build cuda_13.0.r13.0/compiler.36424714_0"
        /*0030*/ 	.string	"-arch sm_100 -m 64 "



//--------------------- .note.nv.cuinfo           --------------------------
	.section	.note.nv.cuinfo,"",@"SHT_NOTE"
	.sectionflags	@"SHF_NOTE_NV_CUINFO"
        /*0018*/ 	.short	0x0002
        /*001a*/ 	.short	0x0064
        /*001c*/ 	.short	0x0082
	.zero		2


//--------------------- .nv.info                  --------------------------
	.section	.nv.info,"",@"SHT_CUDA_INFO"
	.align	4


	//----- nvinfo : EIATTR_REGCOUNT
	.align		4
        /*0000*/ 	.byte	0x04, 0x2f
        /*0002*/ 	.short	(.L_2 - .L_1)
	.align		4
.L_1:
        /*0004*/ 	.word	index@(_Z5helloPi)
        /*0008*/ 	.word	0x00000018


	//----- nvinfo : EIATTR_FRAME_SIZE
	.align		4
.L_2:
        /*000c*/ 	.byte	0x04, 0x11
        /*000e*/ 	.short	(.L_4 - .L_3)
	.align		4
.L_3:
        /*0010*/ 	.word	index@(_Z5helloPi)
        /*0014*/ 	.word	0x00000010


	//----- nvinfo : EIATTR_MIN_STACK_SIZE
	.align		4
.L_4:
        /*0018*/ 	.byte	0x04, 0x12
        /*001a*/ 	.short	(.L_6 - .L_5)
	.align		4
.L_5:
        /*001c*/ 	.word	index@(_Z5helloPi)
        /*0020*/ 	.word	0x00000010
.L_6:


//--------------------- .nv.compat                --------------------------
	.section	.nv.compat,"",@"SHT_CUDA_COMPAT_INFO"
	.align	4
        /*0000*/ 	.byte	0x02, 0x09, 0x00, 0x00, 0x02, 0x02, 0x01, 0x00, 0x02, 0x05, 0x05, 0x00, 0x03, 0x07, 0x01, 0x01
        /*0010*/ 	.byte	0x02, 0x03, 0x00, 0x00, 0x02, 0x06, 0x01, 0x00, 0x04, 0x0b, 0x08, 0x00, 0x09, 0x00, 0x00, 0x00
        /*0020*/ 	.byte	0x00, 0x00, 0x00, 0x00


//--------------------- .nv.info._Z5helloPi       --------------------------
	.section	.nv.info._Z5helloPi,"",@"SHT_CUDA_INFO"
	.sectionflags	@""
	.align	4


	//----- nvinfo : EIATTR_CUDA_API_VERSION
	.align		4
        /*0000*/ 	.byte	0x04, 0x37
        /*0002*/ 	.short	(.L_8 - .L_7)
.L_7:
        /*0004*/ 	.word	0x00000082


	//----- nvinfo : EIATTR_KPARAM_INFO
	.align		4
.L_8:
        /*0008*/ 	.byte	0x04, 0x17
        /*000a*/ 	.short	(.L_10 - .L_9)
.L_9:
        /*000c*/ 	.word	0x00000000
        /*0010*/ 	.short	0x0000
        /*0012*/ 	.short	0x0000
        /*0014*/ 	.byte	0x00, 0xf5, 0x21, 0x00


	//----- nvinfo : EIATTR_SPARSE_MMA_MASK
	.align		4
.L_10:
        /*0018*/ 	.byte	0x03, 0x50
        /*001a*/ 	.short	0x0000


	//----- nvinfo : EIATTR_MAXREG_COUNT
	.align		4
        /*001c*/ 	.byte	0x03, 0x1b
        /*001e*/ 	.short	0x00ff


	//----- nvinfo : EIATTR_EXTERNS
	.align		4
        /*0020*/ 	.byte	0x04, 0x0f
        /*0022*/ 	.short	(.L_12 - .L_11)


	//   ....[0]....
	.align		4
.L_11:
        /*0024*/ 	.word	index@(vprintf)


	//----- nvinfo : EIATTR_MERCURY_ISA_VERSION
	.align		4
.L_12:
        /*0028*/ 	.byte	0x03, 0x5f
        /*002a*/ 	.short	0x0101


	//----- nvinfo : EIATTR_VRC_CTA_INIT_COUNT
	.align		4
        /*002c*/ 	.byte	0x02, 0x4a
	.zero		1
	.zero		1


	//----- nvinfo : EIATTR_SYSCALL_OFFSETS
	.align		4
        /*0030*/ 	.byte	0x04, 0x46
        /*0032*/ 	.short	(.L_14 - .L_13)


	//   ....[0]....
.L_13:
        /*0034*/ 	.word	0x00000140


	//----- nvinfo : EIATTR_EXIT_INSTR_OFFSETS
	.align		4
.L_14:
        /*0038*/ 	.byte	0x04, 0x1c
        /*003a*/ 	.short	(.L_16 - .L_15)


	//   ....[0]....
.L_15:
        /*003c*/ 	.word	0x00000180


	//----- nvinfo : EIATTR_CBANK_PARAM_SIZE
	.align		4
.L_16:
        /*0040*/ 	.byte	0x03, 0x19
        /*0042*/ 	.short	0x0008


	//----- nvinfo : EIATTR_PARAM_CBANK
	.align		4
        /*0044*/ 	.byte	0x04, 0x0a
        /*0046*/ 	.short	(.L_18 - .L_17)
	.align		4
.L_17:
        /*0048*/ 	.word	index@(.nv.constant0._Z5helloPi)
        /*004c*/ 	.short	0x0380
        /*004e*/ 	.short	0x0008


	//----- nvinfo : EIATTR_SW_WAR
	.align		4
.L_18:
        /*0050*/ 	.byte	0x04, 0x36
        /*0052*/ 	.short	(.L_20 - .L_19)
.L_19:
        /*0054*/ 	.word	0x00000008
.L_20:


//--------------------- .nv.callgraph             --------------------------
	.section	.nv.callgraph,"",@"SHT_CUDA_CALLGRAPH"
	.align	4
	.sectionentsize	8
	.align		4
        /*0000*/ 	.word	0x00000000
	.align		4
        /*0004*/ 	.word	0xffffffff
	.align		4
        /*0008*/ 	.word	index@(_Z5helloPi)
	.align		4
        /*000c*/ 	.word	index@(vprintf)
	.align		4
        /*0010*/ 	.word	0x00000000
	.align		4
        /*0014*/ 	.word	0xfffffffe
	.align		4
        /*0018*/ 	.word	0x00000000
	.align		4
        /*001c*/ 	.word	0xfffffffd
	.align		4
        /*0020*/ 	.word	0x00000000
	.align		4
        /*0024*/ 	.word	0xfffffffc


//--------------------- .nv.constant4             --------------------------
	.section	.nv.constant4,"a",@progbits
	.align	8
	.align		8
.nv.constant4:
        /*0000*/ 	.dword	vprintf
	.align		8
        /*0008*/ 	.dword	$str


//--------------------- .text._Z5helloPi          --------------------------
	.section	.text._Z5helloPi,"ax",@progbits
	.align	128
        .global         _Z5helloPi
        .type           _Z5helloPi,@function
        .size           _Z5helloPi,(.L_x_2 - _Z5helloPi)
        .other          _Z5helloPi,@"STO_CUDA_ENTRY STV_DEFAULT"
_Z5helloPi:
.text._Z5helloPi:
[----:B------:R-:W0:Y:S01]  /*0000*/  LDC R1, c[0x0][0x37c] ;  /* 0x0000df00ff017b82 */ /* 0x000e220000000800 */
[----:B------:R-:W1:Y:S01]  /*0010*/  S2R R18, SR_CTAID.X ;  /* 0x0000000000127919 */ /* 0x000e620000002500 */
[----:B0-----:R-:W-:Y:S01]  /*0020*/  VIADD R1, R1, 0xfffffff0 ;  /* 0xfffffff001017836 */ /* 0x001fe20000000000 */
[----:B------:R-:W-:Y:S01]  /*0030*/  MOV R0, 0x0 ;  /* 0x0000000000007802 */ /* 0x000fe20000000f00 */
[----:B------:R-:W0:Y:S01]  /*0040*/  LDCU UR4, c[0x0][0x2f8] ;  /* 0x00005f00ff0477ac */ /* 0x000e220008000800 */
[----:B------:R-:W1:Y:S03]  /*0050*/  S2R R16, SR_TID.X ;  /* 0x0000000000107919 */ /* 0x000e660000002100 */
[----:B------:R2:W3:Y:S01]  /*0060*/  LDC.64 R8, c[0x4][R0] ;  /* 0x0100000000087b82 */ /* 0x0004e20000000a00 */
[----:B------:R-:W4:Y:S01]  /*0070*/  LDCU UR5, c[0x0][0x2fc] ;  /* 0x00005f80ff0577ac */ /* 0x000f220008000800 */
[----:B------:R-:W5:Y:S01]  /*0080*/  S2R R17, SR_TID.Y ;  /* 0x0000000000117919 */ /* 0x000f620000002200 */
[----:B------:R-:W2:Y:S01]  /*0090*/  LDCU.64 UR8, c[0x4][0x8] ;  /* 0x01000100ff0877ac */ /* 0x000ea20008000a00 */
[----:B------:R-:W5:Y:S01]  /*00a0*/  S2R R19, SR_CTAID.Y ;  /* 0x0000000000137919 */ /* 0x000f620000002600 */
[----:B------:R-:W1:Y:S01]  /*00b0*/  LDCU UR6, c[0x0][0x360] ;  /* 0x00006c00ff0677ac */ /* 0x000e620008000800 */
[----:B------:R-:W1:Y:S01]  /*00c0*/  LDCU.64 UR36, c[0x0][0x358] ;  /* 0x00006b00ff2477ac */ /* 0x000e620008000a00 */
[----:B0-----:R-:W-:-:S04]  /*00d0*/  IADD3 R6, P0, PT, R1, UR4, RZ ;  /* 0x0000000401067c10 */ /* 0x001fc8000ff1e0ff */
[----:B----4-:R-:W-:Y:S01]  /*00e0*/  IADD3.X R7, PT, PT, RZ, UR5, RZ, P0, !PT ;  /* 0x00000005ff077c10 */ /* 0x010fe200087fe4ff */
[----:B--2---:R-:W-:Y:S01]  /*00f0*/  IMAD.U32 R4, RZ, RZ, UR8 ;  /* 0x00000008ff047e24 */ /* 0x004fe2000f8e00ff */
[----:B------:R-:W-:Y:S01]  /*0100*/  MOV R5, UR9 ;  /* 0x0000000900057c02 */ /* 0x000fe20008000f00 */
[----:B-1----:R-:W-:Y:S01]  /*0110*/  IMAD R2, R18, UR6, R16 ;  /* 0x0000000612027c24 */ /* 0x002fe2000f8e0210 */
[----:B-----5:R0:W-:Y:S06]  /*0120*/  STL.128 [R1], R16 ;  /* 0x0000001001007387 */ /* 0x0201ec0000100c00 */
[----:B------:R-:W-:-:S07]  /*0130*/  LEPC R20, `(.L_x_0) ;  /* 0x000000001014794e */ /* 0x000fce0000000000 */
[----:B0--3--:R-:W-:Y:S05]  /*0140*/  CALL.ABS.NOINC R8 ;  /* 0x0000000008007343 */ /* 0x009fea0003c00000 */
.L_x_0:
[----:B------:R-:W0:Y:S02]  /*0150*/  LDC.64 R4, c[0x0][0x380] ;  /* 0x0000e000ff047b82 */ /* 0x000e240000000a00 */
[----:B0-----:R-:W-:-:S05]  /*0160*/  IMAD.WIDE.U32 R2, R2, 0x4, R4 ;  /* 0x0000000402027825 */ /* 0x001fca00078e0004 */
[----:B------:R-:W-:Y:S01]  /*0170*/  STG.E desc[UR36][R2.64], R16 ;  /* 0x0000001002007986 */ /* 0x000fe2000c101924 */
[----:B------:R-:W-:Y:S05]  /*0180*/  EXIT ;  /* 0x000000000000794d */ /* 0x000fea0003800000 */
.L_x_1:
[----:B------:R-:W-:-:S00]  /*0190*/  BRA `(.L_x_1) ;  /* 0xfffffffc00fc7947 */ /* 0x000fc0000383ffff */
[----:B------:R-:W-:-:S00]  /*01a0*/  NOP ;  /* 0x0000000000007918 */ /* 0x000fc00000000000 */
        /* <DEDUP_REMOVED lines=13> */
.L_x_2:


//--------------------- .nv.global.init           --------------------------
	.section	.nv.global.init,"aw",@progbits
.nv.global.init:
	.type		$str,@object
	.size		$str,(.L_0 - $str)
$str:
        /*0000*/ 	.byte	0x25, 0x32, 0x75, 0x20, 0x25, 0x32, 0x75, 0x20, 0x25, 0x32, 0x75, 0x20, 0x25, 0x32, 0x75, 0x0a
        /*0010*/ 	.byte	0x00
.L_0:


//--------------------- .nv.shared.reserved.0     --------------------------
	.section	.nv.shared.reserved.0,"aw",@nobits
	.weak		__nv_reservedSMEM_offset_0_alias
	.size		__nv_reservedSMEM_offset_0_alias, 0, 64
	.other		__nv_reservedSMEM_offset_0_alias,@"STO_CUDA_RESERVED_SHARED STV_DEFAULT"
__nv_reservedSMEM_offset_0_alias:
	.zero		0
	.zero		64


//--------------------- .nv.constant0._Z5helloPi  --------------------------
	.section	.nv.constant0._Z5helloPi,"a",@progbits
	.sectionflags	@""
	.align	4
.nv.constant0._Z5helloPi:
	.zero		904


//--------------------- SYMBOLS --------------------------

	.type		.nv.reservedSmem.offset0,@object
	.size		.nv.reservedSmem.offset0,0x4
	.type		vprintf,@function
